//
// Generated by NVIDIA NVVM Compiler
//
// Compiler Build ID: CL-36424714
// Cuda compilation tools, release 13.0, V13.0.88
// Based on NVVM 20.0.0
//

.version 9.0
.target sm_100
.address_size 64

	// .globl	_Z11kernel_funcPfS_S_i

.visible .entry _Z11kernel_funcPfS_S_i(
	.param .u64 .ptr .align 1 _Z11kernel_funcPfS_S_i_param_0,
	.param .u64 .ptr .align 1 _Z11kernel_funcPfS_S_i_param_1,
	.param .u64 .ptr .align 1 _Z11kernel_funcPfS_S_i_param_2,
	.param .u32 _Z11kernel_funcPfS_S_i_param_3
)
{
	.reg .pred 	%p<2>;
	.reg .b32 	%r<6>;
	.reg .b32 	%f<4>;
	.reg .b64 	%rd<11>;

	ld.param.u64 	%rd1, [_Z11kernel_funcPfS_S_i_param_0];
	ld.param.u64 	%rd2, [_Z11kernel_funcPfS_S_i_param_1];
	ld.param.u64 	%rd3, [_Z11kernel_funcPfS_S_i_param_2];
	ld.param.u32 	%r2, [_Z11kernel_funcPfS_S_i_param_3];
	mov.u32 	%r3, %ctaid.x;
	mov.u32 	%r4, %ntid.x;
	mov.u32 	%r5, %tid.x;
	mad.lo.s32 	%r1, %r3, %r4, %r5;
	setp.ge.s32 	%p1, %r1, %r2;
	@%p1 bra 	$L__BB0_2;
	cvta.to.global.u64 	%rd4, %rd1;
	cvta.to.global.u64 	%rd5, %rd2;
	cvta.to.global.u64 	%rd6, %rd3;
	mul.wide.s32 	%rd7, %r1, 4;
	add.s64 	%rd8, %rd4, %rd7;
	ld.global.f32 	%f1, [%rd8];
	add.s64 	%rd9, %rd5, %rd7;
	ld.global.f32 	%f2, [%rd9];
	add.f32 	%f3, %f1, %f2;
	add.s64 	%rd10, %rd6, %rd7;
	st.global.f32 	[%rd10], %f3;
$L__BB0_2:
	ret;

}


// ===== COMPILED SASS (sm_100) =====

	.target	sm_100

	.elftype	@"ET_EXEC"


//--------------------- .note.nv.tkinfo           --------------------------
	.section	.note.nv.tkinfo,"",@"SHT_NOTE"
	.sectionflags	@"SHF_NOTE_NV_TKINFO"
	.tkinfo
        /*0018*/ 	.word	0x00000002
        /*0030*/ 	.string	""
        /*0030*/ 	.string	"ptxas"
        /*0030*/ 	.string	"Cuda compilation tools, release 13.0, V13.0.88"
        /*0030*/ 	.string	"Build cuda_13.0.r13.0/compiler.36424714_0"
        /*0030*/ 	.string	"-arch sm_100 -m 64 "



//--------------------- .note.nv.cuinfo           --------------------------
	.section	.note.nv.cuinfo,"",@"SHT_NOTE"
	.sectionflags	@"SHF_NOTE_NV_CUINFO"
        /*0018*/ 	.short	0x0002
        /*001a*/ 	.short	0x0064
        /*001c*/ 	.short	0x0082
	.zero		2


//--------------------- .nv.info                  --------------------------
	.section	.nv.info,"",@"SHT_CUDA_INFO"
	.align	4


	//----- nvinfo : EIATTR_REGCOUNT
	.align		4
        /*0000*/ 	.byte	0x04, 0x2f
        /*0002*/ 	.short	(.L_1 - .L_0)
	.align		4
.L_0:
        /*0004*/ 	.word	index@(_Z11kernel_funcPfS_S_i)
        /*0008*/ 	.word	0x0000000c


	//----- nvinfo : EIATTR_FRAME_SIZE
	.align		4
.L_1:
        /*000c*/ 	.byte	0x04, 0x11
        /*000e*/ 	.short	(.L_3 - .L_2)
	.align		4
.L_2:
        /*0010*/ 	.word	index@(_Z11kernel_funcPfS_S_i)
        /*0014*/ 	.word	0x00000000


	//----- nvinfo : EIATTR_MIN_STACK_SIZE
	.align		4
.L_3:
        /*0018*/ 	.byte	0x04, 0x12
        /*001a*/ 	.short	(.L_5 - .L_4)
	.align		4
.L_4:
        /*001c*/ 	.word	index@(_Z11kernel_funcPfS_S_i)
        /*0020*/ 	.word	0x00000000
.L_5:


//--------------------- .nv.compat                --------------------------
	.section	.nv.compat,"",@"SHT_CUDA_COMPAT_INFO"
	.align	4
        /*0000*/ 	.byte	0x02, 0x09, 0x00, 0x00, 0x02, 0x02, 0x01, 0x00, 0x02, 0x05, 0x05, 0x00, 0x03, 0x07, 0x01, 0x01
        /*0010*/ 	.byte	0x02, 0x03, 0x00, 0x00, 0x02, 0x06, 0x01, 0x00, 0x04, 0x0b, 0x08, 0x00, 0x09, 0x00, 0x00, 0x00
        /*0020*/ 	.byte	0x00, 0x00, 0x00, 0x00


//--------------------- .nv.info._Z11kernel_funcPfS_S_i --------------------------
	.section	.nv.info._Z11kernel_funcPfS_S_i,"",@"SHT_CUDA_INFO"
	.sectionflags	@""
	.align	4


	//----- nvinfo : EIATTR_CUDA_API_VERSION
	.align		4
        /*0000*/ 	.byte	0x04, 0x37
        /*0002*/ 	.short	(.L_7 - .L_6)
.L_6:
        /*0004*/ 	.word	0x00000082


	//----- nvinfo : EIATTR_KPARAM_INFO
	.align		4
.L_7:
        /*0008*/ 	.byte	0x04, 0x17
        /*000a*/ 	.short	(.L_9 - .L_8)
.L_8:
        /*000c*/ 	.word	0x00000000
        /*0010*/ 	.short	0x0003
        /*0012*/ 	.short	0x0018
        /*0014*/ 	.byte	0x00, 0xf0, 0x11, 0x00


	//----- nvinfo : EIATTR_KPARAM_INFO
	.align		4
.L_9:
        /*0018*/ 	.byte	0x04, 0x17
        /*001a*/ 	.short	(.L_11 - .L_10)
.L_10:
        /*001c*/ 	.word	0x00000000
        /*0020*/ 	.short	0x0002
        /*0022*/ 	.short	0x0010
        /*0024*/ 	.byte	0x00, 0xf5, 0x21, 0x00


	//----- nvinfo : EIATTR_KPARAM_INFO
	.align		4
.L_11:
        /*0028*/ 	.byte	0x04, 0x17
        /*002a*/ 	.short	(.L_13 - .L_12)
.L_12:
        /*002c*/ 	.word	0x00000000
        /*0030*/ 	.short	0x0001
        /*0032*/ 	.short	0x0008
        /*0034*/ 	.byte	0x00, 0xf5, 0x21, 0x00


	//----- nvinfo : EIATTR_KPARAM_INFO
	.align		4
.L_13:
        /*0038*/ 	.byte	0x04, 0x17
        /*003a*/ 	.short	(.L_15 - .L_14)
.L_14:
        /*003c*/ 	.word	0x00000000
        /*0040*/ 	.short	0x0000
        /*0042*/ 	.short	0x0000
        /*0044*/ 	.byte	0x00, 0xf5, 0x21, 0x00


	//----- nvinfo : EIATTR_SPARSE_MMA_MASK
	.align		4
.L_15:
        /*0048*/ 	.byte	0x03, 0x50
        /*004a*/ 	.short	0x0000


	//----- nvinfo : EIATTR_MAXREG_COUNT
	.align		4
        /*004c*/ 	.byte	0x03, 0x1b
        /*004e*/ 	.short	0x00ff


	//----- nvinfo : EIATTR_MERCURY_ISA_VERSION
	.align		4
        /*0050*/ 	.byte	0x03, 0x5f
        /*0052*/ 	.short	0x0101


	//----- nvinfo : EIATTR_VRC_CTA_INIT_COUNT
	.align		4
        /*0054*/ 	.byte	0x02, 0x4a
	.zero		1
	.zero		1


	//----- nvinfo : EIATTR_EXIT_INSTR_OFFSETS
	.align		4
        /*0058*/ 	.byte	0x04, 0x1c
        /*005a*/ 	.short	(.L_17 - .L_16)


	//   ....[0]....
.L_16:
        /*005c*/ 	.word	0x00000070


	//   ....[1]....
        /*0060*/ 	.word	0x00000130


	//----- nvinfo : EIATTR_CBANK_PARAM_SIZE
	.align		4
.L_17:
        /*0064*/ 	.byte	0x03, 0x19
        /*0066*/ 	.short	0x001c


	//----- nvinfo : EIATTR_PARAM_CBANK
	.align		4
        /*0068*/ 	.byte	0x04, 0x0a
        /*006a*/ 	.short	(.L_19 - .L_18)
	.align		4
.L_18:
        /*006c*/ 	.word	index@(.nv.constant0._Z11kernel_funcPfS_S_i)
        /*0070*/ 	.short	0x0380
        /*0072*/ 	.short	0x001c


	//----- nvinfo : EIATTR_SW_WAR
	.align		4
.L_19:
        /*0074*/ 	.byte	0x04, 0x36
        /*0076*/ 	.short	(.L_21 - .L_20)
.L_20:
        /*0078*/ 	.word	0x00000008
.L_21:


//--------------------- .nv.callgraph             --------------------------
	.section	.nv.callgraph,"",@"SHT_CUDA_CALLGRAPH"
	.align	4
	.sectionentsize	8
	.align		4
        /*0000*/ 	.word	0x00000000
	.align		4
        /*0004*/ 	.word	0xffffffff
	.align		4
        /*0008*/ 	.word	0x00000000
	.align		4
        /*000c*/ 	.word	0xfffffffe
	.align		4
        /*0010*/ 	.word	0x00000000
	.align		4
        /*0014*/ 	.word	0xfffffffd
	.align		4
        /*0018*/ 	.word	0x00000000
	.align		4
        /*001c*/ 	.word	0xfffffffc


//--------------------- .text._Z11kernel_funcPfS_S_i --------------------------
	.section	.text._Z11kernel_funcPfS_S_i,"ax",@progbits
	.align	128
        .global         _Z11kernel_funcPfS_S_i
        .type           _Z11kernel_funcPfS_S_i,@function
        .size           _Z11kernel_funcPfS_S_i,(.L_x_1 - _Z11kernel_funcPfS_S_i)
        .other          _Z11kernel_funcPfS_S_i,@"STO_CUDA_ENTRY STV_DEFAULT"
_Z11kernel_funcPfS_S_i:
.text._Z11kernel_funcPfS_S_i:
[----:B------:R-:W-:Y:S01]  /*0000*/  LDC R1, c[0x0][0x37c] ;  /* 0x0000df00ff017b82 */ /* 0x000fe20000000800 */
[----:B------:R-:W0:Y:S07]  /*0010*/  S2R R0, SR_TID.X ;  /* 0x0000000000007919 */ /* 0x000e2e0000002100 */
[----:B------:R-:W0:Y:S01]  /*0020*/  S2UR UR4, SR_CTAID.X ;  /* 0x00000000000479c3 */ /* 0x000e220000002500 */
[----:B------:R-:W1:Y:S07]  /*0030*/  LDCU UR5, c[0x0][0x398] ;  /* 0x00007300ff0577ac */ /* 0x000e6e0008000800 */
[----:B------:R-:W0:Y:S02]  /*0040*/  LDC R9, c[0x0][0x360] ;  /* 0x0000d800ff097b82 */ /* 0x000e240000000800 */
[----:B0-----:R-:W-:-:S05]  /*0050*/  IMAD R9, R9, UR4, R0 ;  /* 0x0000000409097c24 */ /* 0x001fca000f8e0200 */
[----:B-1----:R-:W-:-:S13]  /*0060*/  ISETP.GE.AND P0, PT, R9, UR5, PT ;  /* 0x0000000509007c0c */ /* 0x002fda000bf06270 */
[----:B------:R-:W-:Y:S05]  /*0070*/  @P0 EXIT ;  /* 0x000000000000094d */ /* 0x000fea0003800000 */
[----:B------:R-:W0:Y:S01]  /*0080*/  LDC.64 R2, c[0x0][0x380] ;  /* 0x0000e000ff027b82 */ /* 0x000e220000000a00 */
[----:B------:R-:W1:Y:S07]  /*0090*/  LDCU.64 UR4, c[0x0][0x358] ;  /* 0x00006b00ff0477ac */ /* 0x000e6e0008000a00 */
[----:B------:R-:W2:Y:S08]  /*00a0*/  LDC.64 R4, c[0x0][0x388] ;  /* 0x0000e200ff047b82 */ /* 0x000eb00000000a00 */
[----:B------:R-:W3:Y:S01]  /*00b0*/  LDC.64 R6, c[0x0][0x390] ;  /* 0x0000e400ff067b82 */ /* 0x000ee20000000a00 */
[----:B0-----:R-:W-:-:S06]  /*00c0*/  IMAD.WIDE R2, R9, 0x4, R2 ;  /* 0x0000000409027825 */ /* 0x001fcc00078e0202 */
[----:B-1----:R-:W4:Y:S01]  /*00d0*/  LDG.E R2, desc[UR4][R2.64] ;  /* 0x0000000402027981 */ /* 0x002f22000c1e1900 */
[----:B--2---:R-:W-:-:S06]  /*00e0*/  IMAD.WIDE R4, R9, 0x4, R4 ;  /* 0x0000000409047825 */ /* 0x004fcc00078e0204 */
[----:B------:R-:W4:Y:S01]  /*00f0*/  LDG.E R5, desc[UR4][R4.64] ;  /* 0x0000000404057981 */ /* 0x000f22000c1e1900 */
[----:B---3--:R-:W-:-:S04]  /*0100*/  IMAD.WIDE R6, R9, 0x4, R6 ;  /* 0x0000000409067825 */ /* 0x008fc800078e0206 */
[----:B----4-:R-:W-:-:S05]  /*0110*/  FADD R9, R2, R5 ;  /* 0x0000000502097221 */ /* 0x010fca0000000000 */
[----:B------:R-:W-:Y:S01]  /*0120*/  STG.E desc[UR4][R6.64], R9 ;  /* 0x0000000906007986 */ /* 0x000fe2000c101904 */
[----:B------:R-:W-:Y:S05]  /*0130*/  EXIT ;  /* 0x000000000000794d */ /* 0x000fea0003800000 */
.L_x_0:
[----:B------:R-:W-:-:S00]  /*0140*/  BRA `(.L_x_0) ;  /* 0xfffffffc00fc7947 */ /* 0x000fc0000383ffff */
[----:B------:R-:W-:-:S00]  /*0150*/  NOP ;  /* 0x0000000000007918 */ /* 0x000fc00000000000 */
        /* <DEDUP_REMOVED lines=10> */
.L_x_1:


//--------------------- .nv.shared.reserved.0     --------------------------
	.section	.nv.shared.reserved.0,"aw",@nobits
	.weak		__nv_reservedSMEM_offset_0_alias
	.size		__nv_reservedSMEM_offset_0_alias, 0, 64
	.other		__nv_reservedSMEM_offset_0_alias,@"STO_CUDA_RESERVED_SHARED STV_DEFAULT"
__nv_reservedSMEM_offset_0_alias:
	.zero		0
	.zero		64


//--------------------- .nv.constant0._Z11kernel_funcPfS_S_i --------------------------
	.section	.nv.constant0._Z11kernel_funcPfS_S_i,"a",@progbits
	.sectionflags	@""
	.align	4
.nv.constant0._Z11kernel_funcPfS_S_i:
	.zero		924


//--------------------- SYMBOLS --------------------------

	.type		.nv.reservedSmem.offset0,@object
	.size		.nv.reservedSmem.offset0,0x4
